//
// Generated by NVIDIA NVVM Compiler
//
// Compiler Build ID: CL-36424714
// Cuda compilation tools, release 13.0, V13.0.88
// Based on NVVM 20.0.0
//

.version 9.0
.target sm_100
.address_size 64

	// .globl	_Z10add_kernelPfS_S_i

.visible .entry _Z10add_kernelPfS_S_i(
	.param .u64 .ptr .align 1 _Z10add_kernelPfS_S_i_param_0,
	.param .u64 .ptr .align 1 _Z10add_kernelPfS_S_i_param_1,
	.param .u64 .ptr .align 1 _Z10add_kernelPfS_S_i_param_2,
	.param .u32 _Z10add_kernelPfS_S_i_param_3
)
{


	ret;

}


// ===== COMPILED SASS (sm_100) =====

	.target	sm_100

	.elftype	@"ET_EXEC"


//--------------------- .note.nv.tkinfo           --------------------------
	.section	.note.nv.tkinfo,"",@"SHT_NOTE"
	.sectionflags	@"SHF_NOTE_NV_TKINFO"
	.tkinfo
        /*0018*/ 	.word	0x00000002
        /*0030*/ 	.string	""
        /*0030*/ 	.string	"ptxas"
        /*0030*/ 	.string	"Cuda compilation tools, release 13.0, V13.0.88"
        /*0030*/ 	.string	"Build cuda_13.0.r13.0/compiler.36424714_0"
        /*0030*/ 	.string	"-arch sm_100 -m 64 "



//--------------------- .note.nv.cuinfo           --------------------------
	.section	.note.nv.cuinfo,"",@"SHT_NOTE"
	.sectionflags	@"SHF_NOTE_NV_CUINFO"
        /*0018*/ 	.short	0x0002
        /*001a*/ 	.short	0x0064
        /*001c*/ 	.short	0x0082
	.zero		2


//--------------------- .nv.info                  --------------------------
	.section	.nv.info,"",@"SHT_CUDA_INFO"
	.align	4


	//----- nvinfo : EIATTR_REGCOUNT
	.align		4
        /*0000*/ 	.byte	0x04, 0x2f
        /*0002*/ 	.short	(.L_1 - .L_0)
	.align		4
.L_0:
        /*0004*/ 	.word	index@(_Z10add_kernelPfS_S_i)
        /*0008*/ 	.word	0x00000004


	//----- nvinfo : EIATTR_FRAME_SIZE
	.align		4
.L_1:
        /*000c*/ 	.byte	0x04, 0x11
        /*000e*/ 	.short	(.L_3 - .L_2)
	.align		4
.L_2:
        /*0010*/ 	.word	index@(_Z10add_kernelPfS_S_i)
        /*0014*/ 	.word	0x00000000


	//----- nvinfo : EIATTR_MIN_STACK_SIZE
	.align		4
.L_3:
        /*0018*/ 	.byte	0x04, 0x12
        /*001a*/ 	.short	(.L_5 - .L_4)
	.align		4
.L_4:
        /*001c*/ 	.word	index@(_Z10add_kernelPfS_S_i)
        /*0020*/ 	.word	0x00000000
.L_5:


//--------------------- .nv.compat                --------------------------
	.section	.nv.compat,"",@"SHT_CUDA_COMPAT_INFO"
	.align	4
        /*0000*/ 	.byte	0x02, 0x09, 0x00, 0x00, 0x02, 0x02, 0x01, 0x00, 0x02, 0x05, 0x05, 0x00, 0x03, 0x07, 0x01, 0x01
        /*0010*/ 	.byte	0x02, 0x03, 0x00, 0x00, 0x02, 0x06, 0x01, 0x00, 0x04, 0x0b, 0x08, 0x00, 0x09, 0x00, 0x00, 0x00
        /*0020*/ 	.byte	0x00, 0x00, 0x00, 0x00


//--------------------- .nv.info._Z10add_kernelPfS_S_i --------------------------
	.section	.nv.info._Z10add_kernelPfS_S_i,"",@"SHT_CUDA_INFO"
	.sectionflags	@""
	.align	4


	//----- nvinfo : EIATTR_CUDA_API_VERSION
	.align		4
        /*0000*/ 	.byte	0x04, 0x37
        /*0002*/ 	.short	(.L_7 - .L_6)
.L_6:
        /*0004*/ 	.word	0x00000082


	//----- nvinfo : EIATTR_KPARAM_INFO
	.align		4
.L_7:
        /*0008*/ 	.byte	0x04, 0x17
        /*000a*/ 	.short	(.L_9 - .L_8)
.L_8:
        /*000c*/ 	.word	0x00000000
        /*0010*/ 	.short	0x0003
        /*0012*/ 	.short	0x0018
        /*0014*/ 	.byte	0x00, 0xf0, 0x11, 0x00


	//----- nvinfo : EIATTR_KPARAM_INFO
	.align		4
.L_9:
        /*0018*/ 	.byte	0x04, 0x17
        /*001a*/ 	.short	(.L_11 - .L_10)
.L_10:
        /*001c*/ 	.word	0x00000000
        /*0020*/ 	.short	0x0002
        /*0022*/ 	.short	0x0010
        /*0024*/ 	.byte	0x00, 0xf5, 0x21, 0x00


	//----- nvinfo : EIATTR_KPARAM_INFO
	.align		4
.L_11:
        /*0028*/ 	.byte	0x04, 0x17
        /*002a*/ 	.short	(.L_13 - .L_12)
.L_12:
        /*002c*/ 	.word	0x00000000
        /*0030*/ 	.short	0x0001
        /*0032*/ 	.short	0x0008
        /*0034*/ 	.byte	0x00, 0xf5, 0x21, 0x00


	//----- nvinfo : EIATTR_KPARAM_INFO
	.align		4
.L_13:
        /*0038*/ 	.byte	0x04, 0x17
        /*003a*/ 	.short	(.L_15 - .L_14)
.L_14:
        /*003c*/ 	.word	0x00000000
        /*0040*/ 	.short	0x0000
        /*0042*/ 	.short	0x0000
        /*0044*/ 	.byte	0x00, 0xf5, 0x21, 0x00


	//----- nvinfo : EIATTR_SPARSE_MMA_MASK
	.align		4
.L_15:
        /*0048*/ 	.byte	0x03, 0x50
        /*004a*/ 	.short	0x0000


	//----- nvinfo : EIATTR_MAXREG_COUNT
	.align		4
        /*004c*/ 	.byte	0x03, 0x1b
        /*004e*/ 	.short	0x00ff


	//----- nvinfo : EIATTR_MERCURY_ISA_VERSION
	.align		4
        /*0050*/ 	.byte	0x03, 0x5f
        /*0052*/ 	.short	0x0101


	//----- nvinfo : EIATTR_VRC_CTA_INIT_COUNT
	.align		4
        /*0054*/ 	.byte	0x02, 0x4a
	.zero		1
	.zero		1


	//----- nvinfo : EIATTR_EXIT_INSTR_OFFSETS
	.align		4
        /*0058*/ 	.byte	0x04, 0x1c
        /*005a*/ 	.short	(.L_17 - .L_16)


	//   ....[0]....
.L_16:
        /*005c*/ 	.word	0x00000010


	//----- nvinfo : EIATTR_CBANK_PARAM_SIZE
	.align		4
.L_17:
        /*0060*/ 	.byte	0x03, 0x19
        /*0062*/ 	.short	0x001c


	//----- nvinfo : EIATTR_PARAM_CBANK
	.align		4
        /*0064*/ 	.byte	0x04, 0x0a
        /*0066*/ 	.short	(.L_19 - .L_18)
	.align		4
.L_18:
        /*0068*/ 	.word	index@(.nv.constant0._Z10add_kernelPfS_S_i)
        /*006c*/ 	.short	0x0380
        /*006e*/ 	.short	0x001c


	//----- nvinfo : EIATTR_SW_WAR
	.align		4
.L_19:
        /*0070*/ 	.byte	0x04, 0x36
        /*0072*/ 	.short	(.L_21 - .L_20)
.L_20:
        /*0074*/ 	.word	0x00000008
.L_21:


//--------------------- .nv.callgraph             --------------------------
	.section	.nv.callgraph,"",@"SHT_CUDA_CALLGRAPH"
	.align	4
	.sectionentsize	8
	.align		4
        /*0000*/ 	.word	0x00000000
	.align		4
        /*0004*/ 	.word	0xffffffff
	.align		4
        /*0008*/ 	.word	0x00000000
	.align		4
        /*000c*/ 	.word	0xfffffffe
	.align		4
        /*0010*/ 	.word	0x00000000
	.align		4
        /*0014*/ 	.word	0xfffffffd
	.align		4
        /*0018*/ 	.word	0x00000000
	.align		4
        /*001c*/ 	.word	0xfffffffc


//--------------------- .text._Z10add_kernelPfS_S_i --------------------------
	.section	.text._Z10add_kernelPfS_S_i,"ax",@progbits
	.align	128
        .global         _Z10add_kernelPfS_S_i
        .type           _Z10add_kernelPfS_S_i,@function
        .size           _Z10add_kernelPfS_S_i,(.L_x_1 - _Z10add_kernelPfS_S_i)
        .other          _Z10add_kernelPfS_S_i,@"STO_CUDA_ENTRY STV_DEFAULT"
_Z10add_kernelPfS_S_i:
.text._Z10add_kernelPfS_S_i:
[----:B------:R-:W-:Y:S01]  /*0000*/  LDC R1, c[0x0][0x37c] ;  /* 0x0000df00ff017b82 */ /* 0x000fe20000000800 */
[----:B------:R-:W-:Y:S05]  /*0010*/  EXIT ;  /* 0x000000000000794d */ /* 0x000fea0003800000 */
.L_x_0:
[----:B------:R-:W-:-:S00]  /*0020*/  BRA `(.L_x_0) ;  /* 0xfffffffc00fc7947 */ /* 0x000fc0000383ffff */
[----:B------:R-:W-:-:S00]  /*0030*/  NOP ;  /* 0x0000000000007918 */ /* 0x000fc00000000000 */
        /* <DEDUP_REMOVED lines=12> */
.L_x_1:


//--------------------- .nv.shared.reserved.0     --------------------------
	.section	.nv.shared.reserved.0,"aw",@nobits
	.weak		__nv_reservedSMEM_offset_0_alias
	.size		__nv_reservedSMEM_offset_0_alias, 0, 64
	.other		__nv_reservedSMEM_offset_0_alias,@"STO_CUDA_RESERVED_SHARED STV_DEFAULT"
__nv_reservedSMEM_offset_0_alias:
	.zero		0
	.zero		64


//--------------------- .nv.constant0._Z10add_kernelPfS_S_i --------------------------
	.section	.nv.constant0._Z10add_kernelPfS_S_i,"a",@progbits
	.sectionflags	@""
	.align	4
.nv.constant0._Z10add_kernelPfS_S_i:
	.zero		924


//--------------------- SYMBOLS --------------------------

	.type		.nv.reservedSmem.offset0,@object
	.size		.nv.reservedSmem.offset0,0x4
